//
// Generated by NVIDIA NVVM Compiler
//
// Compiler Build ID: CL-36424714
// Cuda compilation tools, release 13.0, V13.0.88
// Based on NVVM 20.0.0
//

.version 9.0
.target sm_100
.address_size 64

	// .globl	_Z18histogram256KernelPjS_j
// _ZZ18histogram256KernelPjS_jE6s_Hist has been demoted
// _ZZ23mergeHistogram256KernelPjS_jE4data has been demoted

.visible .entry _Z18histogram256KernelPjS_j(
	.param .u64 .ptr .align 1 _Z18histogram256KernelPjS_j_param_0,
	.param .u64 .ptr .align 1 _Z18histogram256KernelPjS_j_param_1,
	.param .u32 _Z18histogram256KernelPjS_j_param_2
)
{
	.reg .pred 	%p<5>;
	.reg .b32 	%r<59>;
	.reg .b64 	%rd<12>;
	// demoted variable
	.shared .align 4 .b8 _ZZ18histogram256KernelPjS_jE6s_Hist[6144];
	ld.param.u64 	%rd5, [_Z18histogram256KernelPjS_j_param_0];
	ld.param.u64 	%rd6, [_Z18histogram256KernelPjS_j_param_1];
	ld.param.u32 	%r14, [_Z18histogram256KernelPjS_j_param_2];
	mov.u32 	%r58, %tid.x;
	shl.b32 	%r15, %r58, 2;
	mov.u32 	%r16, _ZZ18histogram256KernelPjS_jE6s_Hist;
	add.s32 	%r17, %r16, %r15;
	mov.b32 	%r18, 0;
	st.shared.u32 	[%r17], %r18;
	st.shared.u32 	[%r17+768], %r18;
	st.shared.u32 	[%r17+1536], %r18;
	st.shared.u32 	[%r17+2304], %r18;
	st.shared.u32 	[%r17+3072], %r18;
	st.shared.u32 	[%r17+3840], %r18;
	st.shared.u32 	[%r17+4608], %r18;
	st.shared.u32 	[%r17+5376], %r18;
	barrier.sync 	0;
	mov.u32 	%r2, %ctaid.x;
	mov.u32 	%r3, %ntid.x;
	mad.lo.s32 	%r56, %r2, %r3, %r58;
	setp.ge.u32 	%p1, %r56, %r14;
	@%p1 bra 	$L__BB0_3;
	shl.b32 	%r19, %r58, 5;
	and.b32  	%r20, %r19, 31744;
	add.s32 	%r5, %r16, %r20;
	mov.u32 	%r22, %nctaid.x;
	mul.lo.s32 	%r6, %r3, %r22;
	cvta.to.global.u64 	%rd1, %rd6;
$L__BB0_2:
	mul.wide.u32 	%rd7, %r56, 4;
	add.s64 	%rd8, %rd1, %rd7;
	ld.global.u32 	%r23, [%rd8];
	shl.b32 	%r24, %r23, 2;
	and.b32  	%r25, %r24, 1020;
	add.s32 	%r26, %r5, %r25;
	atom.shared.add.u32 	%r27, [%r26], 1;
	shr.u32 	%r28, %r23, 6;
	and.b32  	%r29, %r28, 1020;
	add.s32 	%r30, %r5, %r29;
	atom.shared.add.u32 	%r31, [%r30], 1;
	shr.u32 	%r32, %r23, 14;
	and.b32  	%r33, %r32, 1020;
	add.s32 	%r34, %r5, %r33;
	atom.shared.add.u32 	%r35, [%r34], 1;
	shr.u32 	%r36, %r23, 22;
	and.b32  	%r37, %r36, 1020;
	add.s32 	%r38, %r5, %r37;
	atom.shared.add.u32 	%r39, [%r38], 1;
	add.s32 	%r56, %r56, %r6;
	setp.lt.u32 	%p2, %r56, %r14;
	@%p2 bra 	$L__BB0_2;
$L__BB0_3:
	barrier.sync 	0;
	setp.gt.u32 	%p3, %r58, 255;
	@%p3 bra 	$L__BB0_6;
	shl.b32 	%r40, %r2, 8;
	add.s32 	%r41, %r58, %r40;
	mul.wide.u32 	%rd9, %r41, 4;
	cvta.to.global.u64 	%rd10, %rd5;
	add.s64 	%rd11, %rd10, %rd9;
	add.s32 	%r44, %r15, %r16;
	add.s32 	%r57, %r44, 3072;
$L__BB0_5:
	ld.shared.u32 	%r45, [%r57+-3072];
	ld.shared.u32 	%r46, [%r57+-2048];
	add.s32 	%r47, %r46, %r45;
	ld.shared.u32 	%r48, [%r57+-1024];
	add.s32 	%r49, %r48, %r47;
	ld.shared.u32 	%r50, [%r57];
	add.s32 	%r51, %r50, %r49;
	ld.shared.u32 	%r52, [%r57+1024];
	add.s32 	%r53, %r52, %r51;
	ld.shared.u32 	%r54, [%r57+2048];
	add.s32 	%r55, %r54, %r53;
	st.global.u32 	[%rd11], %r55;
	add.s32 	%r12, %r58, 192;
	add.s64 	%rd11, %rd11, 768;
	add.s32 	%r57, %r57, 768;
	setp.lt.u32 	%p4, %r58, 64;
	mov.u32 	%r58, %r12;
	@%p4 bra 	$L__BB0_5;
$L__BB0_6:
	ret;

}
	// .globl	_Z23mergeHistogram256KernelPjS_j
.visible .entry _Z23mergeHistogram256KernelPjS_j(
	.param .u64 .ptr .align 1 _Z23mergeHistogram256KernelPjS_j_param_0,
	.param .u64 .ptr .align 1 _Z23mergeHistogram256KernelPjS_j_param_1,
	.param .u32 _Z23mergeHistogram256KernelPjS_j_param_2
)
{
	.reg .pred 	%p<18>;
	.reg .b32 	%r<182>;
	.reg .b64 	%rd<65>;
	// demoted variable
	.shared .align 4 .b8 _ZZ23mergeHistogram256KernelPjS_jE4data[1024];
	ld.param.u64 	%rd2, [_Z23mergeHistogram256KernelPjS_j_param_0];
	ld.param.u64 	%rd3, [_Z23mergeHistogram256KernelPjS_j_param_1];
	ld.param.u32 	%r40, [_Z23mergeHistogram256KernelPjS_j_param_2];
	cvta.to.global.u64 	%rd1, %rd3;
	mov.u32 	%r1, %tid.x;
	setp.ge.u32 	%p1, %r1, %r40;
	mov.b32 	%r181, 0;
	@%p1 bra 	$L__BB1_13;
	mov.u32 	%r2, %ctaid.x;
	not.b32 	%r44, %r1;
	add.s32 	%r45, %r40, %r44;
	shr.u32 	%r46, %r45, 8;
	add.s32 	%r3, %r46, 1;
	and.b32  	%r4, %r3, 15;
	setp.lt.u32 	%p2, %r45, 3840;
	mov.b32 	%r181, 0;
	mov.u32 	%r170, %r1;
	@%p2 bra 	$L__BB1_4;
	shl.b32 	%r48, %r1, 8;
	add.s32 	%r49, %r2, %r48;
	add.s32 	%r166, %r49, 524288;
	and.b32  	%r50, %r3, 33554416;
	neg.s32 	%r165, %r50;
	mov.b32 	%r181, 0;
	mov.u32 	%r170, %r1;
$L__BB1_3:
	.pragma "nounroll";
	add.s32 	%r51, %r166, -524288;
	mul.wide.u32 	%rd4, %r51, 4;
	add.s64 	%rd5, %rd1, %rd4;
	ld.global.u32 	%r52, [%rd5];
	add.s32 	%r53, %r52, %r181;
	add.s32 	%r54, %r166, -458752;
	mul.wide.u32 	%rd6, %r54, 4;
	add.s64 	%rd7, %rd1, %rd6;
	ld.global.u32 	%r55, [%rd7];
	add.s32 	%r56, %r55, %r53;
	add.s32 	%r57, %r166, -393216;
	mul.wide.u32 	%rd8, %r57, 4;
	add.s64 	%rd9, %rd1, %rd8;
	ld.global.u32 	%r58, [%rd9];
	add.s32 	%r59, %r58, %r56;
	add.s32 	%r60, %r166, -327680;
	mul.wide.u32 	%rd10, %r60, 4;
	add.s64 	%rd11, %rd1, %rd10;
	ld.global.u32 	%r61, [%rd11];
	add.s32 	%r62, %r61, %r59;
	add.s32 	%r63, %r166, -262144;
	mul.wide.u32 	%rd12, %r63, 4;
	add.s64 	%rd13, %rd1, %rd12;
	ld.global.u32 	%r64, [%rd13];
	add.s32 	%r65, %r64, %r62;
	add.s32 	%r66, %r166, -196608;
	mul.wide.u32 	%rd14, %r66, 4;
	add.s64 	%rd15, %rd1, %rd14;
	ld.global.u32 	%r67, [%rd15];
	add.s32 	%r68, %r67, %r65;
	add.s32 	%r69, %r166, -131072;
	mul.wide.u32 	%rd16, %r69, 4;
	add.s64 	%rd17, %rd1, %rd16;
	ld.global.u32 	%r70, [%rd17];
	add.s32 	%r71, %r70, %r68;
	add.s32 	%r72, %r166, -65536;
	mul.wide.u32 	%rd18, %r72, 4;
	add.s64 	%rd19, %rd1, %rd18;
	ld.global.u32 	%r73, [%rd19];
	add.s32 	%r74, %r73, %r71;
	add.s32 	%r75, %r166, 458752;
	mul.wide.u32 	%rd20, %r166, 4;
	add.s64 	%rd21, %rd1, %rd20;
	ld.global.u32 	%r76, [%rd21];
	add.s32 	%r77, %r76, %r74;
	add.s32 	%r78, %r166, 65536;
	mul.wide.u32 	%rd22, %r78, 4;
	add.s64 	%rd23, %rd1, %rd22;
	ld.global.u32 	%r79, [%rd23];
	add.s32 	%r80, %r79, %r77;
	add.s32 	%r81, %r166, 131072;
	mul.wide.u32 	%rd24, %r81, 4;
	add.s64 	%rd25, %rd1, %rd24;
	ld.global.u32 	%r82, [%rd25];
	add.s32 	%r83, %r82, %r80;
	add.s32 	%r84, %r166, 196608;
	mul.wide.u32 	%rd26, %r84, 4;
	add.s64 	%rd27, %rd1, %rd26;
	ld.global.u32 	%r85, [%rd27];
	add.s32 	%r86, %r85, %r83;
	add.s32 	%r87, %r166, 262144;
	mul.wide.u32 	%rd28, %r87, 4;
	add.s64 	%rd29, %rd1, %rd28;
	ld.global.u32 	%r88, [%rd29];
	add.s32 	%r89, %r88, %r86;
	add.s32 	%r90, %r166, 327680;
	mul.wide.u32 	%rd30, %r90, 4;
	add.s64 	%rd31, %rd1, %rd30;
	ld.global.u32 	%r91, [%rd31];
	add.s32 	%r92, %r91, %r89;
	add.s32 	%r93, %r166, 393216;
	mul.wide.u32 	%rd32, %r93, 4;
	add.s64 	%rd33, %rd1, %rd32;
	ld.global.u32 	%r94, [%rd33];
	add.s32 	%r95, %r94, %r92;
	mul.wide.u32 	%rd34, %r75, 4;
	add.s64 	%rd35, %rd1, %rd34;
	ld.global.u32 	%r96, [%rd35];
	add.s32 	%r181, %r96, %r95;
	add.s32 	%r170, %r170, 4096;
	add.s32 	%r166, %r166, 1048576;
	add.s32 	%r165, %r165, 16;
	setp.ne.s32 	%p3, %r165, 0;
	@%p3 bra 	$L__BB1_3;
$L__BB1_4:
	setp.eq.s32 	%p4, %r4, 0;
	@%p4 bra 	$L__BB1_13;
	and.b32  	%r18, %r3, 7;
	setp.lt.u32 	%p5, %r4, 8;
	@%p5 bra 	$L__BB1_7;
	shl.b32 	%r98, %r170, 8;
	add.s32 	%r99, %r98, %r2;
	mul.wide.u32 	%rd36, %r99, 4;
	add.s64 	%rd37, %rd1, %rd36;
	ld.global.u32 	%r100, [%rd37];
	add.s32 	%r101, %r100, %r181;
	add.s32 	%r102, %r99, 65536;
	mul.wide.u32 	%rd38, %r102, 4;
	add.s64 	%rd39, %rd1, %rd38;
	ld.global.u32 	%r103, [%rd39];
	add.s32 	%r104, %r103, %r101;
	add.s32 	%r105, %r99, 131072;
	mul.wide.u32 	%rd40, %r105, 4;
	add.s64 	%rd41, %rd1, %rd40;
	ld.global.u32 	%r106, [%rd41];
	add.s32 	%r107, %r106, %r104;
	add.s32 	%r108, %r99, 196608;
	mul.wide.u32 	%rd42, %r108, 4;
	add.s64 	%rd43, %rd1, %rd42;
	ld.global.u32 	%r109, [%rd43];
	add.s32 	%r110, %r109, %r107;
	add.s32 	%r111, %r99, 262144;
	mul.wide.u32 	%rd44, %r111, 4;
	add.s64 	%rd45, %rd1, %rd44;
	ld.global.u32 	%r112, [%rd45];
	add.s32 	%r113, %r112, %r110;
	add.s32 	%r114, %r99, 327680;
	mul.wide.u32 	%rd46, %r114, 4;
	add.s64 	%rd47, %rd1, %rd46;
	ld.global.u32 	%r115, [%rd47];
	add.s32 	%r116, %r115, %r113;
	add.s32 	%r117, %r99, 393216;
	mul.wide.u32 	%rd48, %r117, 4;
	add.s64 	%rd49, %rd1, %rd48;
	ld.global.u32 	%r118, [%rd49];
	add.s32 	%r119, %r118, %r116;
	add.s32 	%r120, %r99, 458752;
	mul.wide.u32 	%rd50, %r120, 4;
	add.s64 	%rd51, %rd1, %rd50;
	ld.global.u32 	%r121, [%rd51];
	add.s32 	%r181, %r121, %r119;
	add.s32 	%r170, %r170, 2048;
$L__BB1_7:
	setp.eq.s32 	%p6, %r18, 0;
	@%p6 bra 	$L__BB1_13;
	and.b32  	%r24, %r3, 3;
	setp.lt.u32 	%p7, %r18, 4;
	@%p7 bra 	$L__BB1_10;
	shl.b32 	%r123, %r170, 8;
	add.s32 	%r124, %r123, %r2;
	mul.wide.u32 	%rd52, %r124, 4;
	add.s64 	%rd53, %rd1, %rd52;
	ld.global.u32 	%r125, [%rd53];
	add.s32 	%r126, %r125, %r181;
	add.s32 	%r127, %r124, 65536;
	mul.wide.u32 	%rd54, %r127, 4;
	add.s64 	%rd55, %rd1, %rd54;
	ld.global.u32 	%r128, [%rd55];
	add.s32 	%r129, %r128, %r126;
	add.s32 	%r130, %r124, 131072;
	mul.wide.u32 	%rd56, %r130, 4;
	add.s64 	%rd57, %rd1, %rd56;
	ld.global.u32 	%r131, [%rd57];
	add.s32 	%r132, %r131, %r129;
	add.s32 	%r133, %r124, 196608;
	mul.wide.u32 	%rd58, %r133, 4;
	add.s64 	%rd59, %rd1, %rd58;
	ld.global.u32 	%r134, [%rd59];
	add.s32 	%r181, %r134, %r132;
	add.s32 	%r170, %r170, 1024;
$L__BB1_10:
	setp.eq.s32 	%p8, %r24, 0;
	@%p8 bra 	$L__BB1_13;
	shl.b32 	%r135, %r170, 8;
	add.s32 	%r179, %r2, %r135;
	neg.s32 	%r178, %r24;
$L__BB1_12:
	.pragma "nounroll";
	mul.wide.u32 	%rd60, %r179, 4;
	add.s64 	%rd61, %rd1, %rd60;
	ld.global.u32 	%r136, [%rd61];
	add.s32 	%r181, %r136, %r181;
	add.s32 	%r179, %r179, 65536;
	add.s32 	%r178, %r178, 1;
	setp.ne.s32 	%p9, %r178, 0;
	@%p9 bra 	$L__BB1_12;
$L__BB1_13:
	shl.b32 	%r137, %r1, 2;
	mov.u32 	%r138, _ZZ23mergeHistogram256KernelPjS_jE4data;
	add.s32 	%r39, %r138, %r137;
	st.shared.u32 	[%r39], %r181;
	barrier.sync 	0;
	setp.gt.u32 	%p10, %r1, 127;
	@%p10 bra 	$L__BB1_15;
	ld.shared.u32 	%r139, [%r39+512];
	ld.shared.u32 	%r140, [%r39];
	add.s32 	%r141, %r140, %r139;
	st.shared.u32 	[%r39], %r141;
$L__BB1_15:
	barrier.sync 	0;
	setp.gt.u32 	%p11, %r1, 63;
	@%p11 bra 	$L__BB1_17;
	ld.shared.u32 	%r142, [%r39+256];
	ld.shared.u32 	%r143, [%r39];
	add.s32 	%r144, %r143, %r142;
	st.shared.u32 	[%r39], %r144;
$L__BB1_17:
	barrier.sync 	0;
	setp.gt.u32 	%p12, %r1, 31;
	@%p12 bra 	$L__BB1_19;
	ld.shared.u32 	%r145, [%r39+128];
	ld.shared.u32 	%r146, [%r39];
	add.s32 	%r147, %r146, %r145;
	st.shared.u32 	[%r39], %r147;
$L__BB1_19:
	barrier.sync 	0;
	setp.gt.u32 	%p13, %r1, 15;
	@%p13 bra 	$L__BB1_21;
	ld.shared.u32 	%r148, [%r39+64];
	ld.shared.u32 	%r149, [%r39];
	add.s32 	%r150, %r149, %r148;
	st.shared.u32 	[%r39], %r150;
$L__BB1_21:
	barrier.sync 	0;
	setp.gt.u32 	%p14, %r1, 7;
	@%p14 bra 	$L__BB1_23;
	ld.shared.u32 	%r151, [%r39+32];
	ld.shared.u32 	%r152, [%r39];
	add.s32 	%r153, %r152, %r151;
	st.shared.u32 	[%r39], %r153;
$L__BB1_23:
	barrier.sync 	0;
	setp.gt.u32 	%p15, %r1, 3;
	@%p15 bra 	$L__BB1_25;
	ld.shared.u32 	%r154, [%r39+16];
	ld.shared.u32 	%r155, [%r39];
	add.s32 	%r156, %r155, %r154;
	st.shared.u32 	[%r39], %r156;
$L__BB1_25:
	barrier.sync 	0;
	setp.gt.u32 	%p16, %r1, 1;
	@%p16 bra 	$L__BB1_27;
	ld.shared.u32 	%r157, [%r39+8];
	ld.shared.u32 	%r158, [%r39];
	add.s32 	%r159, %r158, %r157;
	st.shared.u32 	[%r39], %r159;
$L__BB1_27:
	barrier.sync 	0;
	setp.ne.s32 	%p17, %r1, 0;
	@%p17 bra 	$L__BB1_29;
	ld.shared.u32 	%r160, [_ZZ23mergeHistogram256KernelPjS_jE4data+4];
	ld.shared.u32 	%r161, [%r39];
	add.s32 	%r162, %r161, %r160;
	st.shared.u32 	[%r39], %r162;
	ld.shared.u32 	%r163, [_ZZ23mergeHistogram256KernelPjS_jE4data];
	mov.u32 	%r164, %ctaid.x;
	cvta.to.global.u64 	%rd62, %rd2;
	mul.wide.u32 	%rd63, %r164, 4;
	add.s64 	%rd64, %rd62, %rd63;
	st.global.u32 	[%rd64], %r163;
$L__BB1_29:
	ret;

}


// ===== COMPILED SASS (sm_100) =====

	.target	sm_100

	.elftype	@"ET_EXEC"


//--------------------- .note.nv.tkinfo           --------------------------
	.section	.note.nv.tkinfo,"",@"SHT_NOTE"
	.sectionflags	@"SHF_NOTE_NV_TKINFO"
	.tkinfo
        /*0018*/ 	.word	0x00000002
        /*0030*/ 	.string	""
        /*0030*/ 	.string	"ptxas"
        /*0030*/ 	.string	"Cuda compilation tools, release 13.0, V13.0.88"
        /*0030*/ 	.string	"Build cuda_13.0.r13.0/compiler.36424714_0"
        /*0030*/ 	.string	"-arch sm_100 -m 64 "



//--------------------- .note.nv.cuinfo           --------------------------
	.section	.note.nv.cuinfo,"",@"SHT_NOTE"
	.sectionflags	@"SHF_NOTE_NV_CUINFO"
        /*0018*/ 	.short	0x0002
        /*001a*/ 	.short	0x0064
        /*001c*/ 	.short	0x0082
	.zero		2


//--------------------- .nv.info                  --------------------------
	.section	.nv.info,"",@"SHT_CUDA_INFO"
	.align	4


	//----- nvinfo : EIATTR_REGCOUNT
	.align		4
        /*0000*/ 	.byte	0x04, 0x2f
        /*0002*/ 	.short	(.L_1 - .L_0)
	.align		4
.L_0:
        /*0004*/ 	.word	index@(_Z18histogram256KernelPjS_j)
        /*0008*/ 	.word	0x00000011


	//----- nvinfo : EIATTR_FRAME_SIZE
	.align		4
.L_1:
        /*000c*/ 	.byte	0x04, 0x11
        /*000e*/ 	.short	(.L_3 - .L_2)
	.align		4
.L_2:
        /*0010*/ 	.word	index@(_Z18histogram256KernelPjS_j)
        /*0014*/ 	.word	0x00000000


	//----- nvinfo : EIATTR_REGCOUNT
	.align		4
.L_3:
        /*0018*/ 	.byte	0x04, 0x2f
        /*001a*/ 	.short	(.L_5 - .L_4)
	.align		4
.L_4:
        /*001c*/ 	.word	index@(_Z23mergeHistogram256KernelPjS_j)
        /*0020*/ 	.word	0x00000020


	//----- nvinfo : EIATTR_FRAME_SIZE
	.align		4
.L_5:
        /*0024*/ 	.byte	0x04, 0x11
        /*0026*/ 	.short	(.L_7 - .L_6)
	.align		4
.L_6:
        /*0028*/ 	.word	index@(_Z23mergeHistogram256KernelPjS_j)
        /*002c*/ 	.word	0x00000000


	//----- nvinfo : EIATTR_MIN_STACK_SIZE
	.align		4
.L_7:
        /*0030*/ 	.byte	0x04, 0x12
        /*0032*/ 	.short	(.L_9 - .L_8)
	.align		4
.L_8:
        /*0034*/ 	.word	index@(_Z23mergeHistogram256KernelPjS_j)
        /*0038*/ 	.word	0x00000000


	//----- nvinfo : EIATTR_MIN_STACK_SIZE
	.align		4
.L_9:
        /*003c*/ 	.byte	0x04, 0x12
        /*003e*/ 	.short	(.L_11 - .L_10)
	.align		4
.L_10:
        /*0040*/ 	.word	index@(_Z18histogram256KernelPjS_j)
        /*0044*/ 	.word	0x00000000
.L_11:


//--------------------- .nv.compat                --------------------------
	.section	.nv.compat,"",@"SHT_CUDA_COMPAT_INFO"
	.align	4
        /*0000*/ 	.byte	0x02, 0x09, 0x00, 0x00, 0x02, 0x02, 0x01, 0x00, 0x02, 0x05, 0x05, 0x00, 0x03, 0x07, 0x01, 0x01
        /*0010*/ 	.byte	0x02, 0x03, 0x00, 0x00, 0x02, 0x06, 0x01, 0x00, 0x04, 0x0b, 0x08, 0x00, 0x09, 0x00, 0x00, 0x00
        /*0020*/ 	.byte	0x00, 0x00, 0x00, 0x00


//--------------------- .nv.info._Z23mergeHistogram256KernelPjS_j --------------------------
	.section	.nv.info._Z23mergeHistogram256KernelPjS_j,"",@"SHT_CUDA_INFO"
	.sectionflags	@""
	.align	4


	//----- nvinfo : EIATTR_CUDA_API_VERSION
	.align		4
        /*0000*/ 	.byte	0x04, 0x37
        /*0002*/ 	.short	(.L_13 - .L_12)
.L_12:
        /*0004*/ 	.word	0x00000082


	//----- nvinfo : EIATTR_KPARAM_INFO
	.align		4
.L_13:
        /*0008*/ 	.byte	0x04, 0x17
        /*000a*/ 	.short	(.L_15 - .L_14)
.L_14:
        /*000c*/ 	.word	0x00000000
        /*0010*/ 	.short	0x0002
        /*0012*/ 	.short	0x0010
        /*0014*/ 	.byte	0x00, 0xf0, 0x11, 0x00


	//----- nvinfo : EIATTR_KPARAM_INFO
	.align		4
.L_15:
        /*0018*/ 	.byte	0x04, 0x17
        /*001a*/ 	.short	(.L_17 - .L_16)
.L_16:
        /*001c*/ 	.word	0x00000000
        /*0020*/ 	.short	0x0001
        /*0022*/ 	.short	0x0008
        /*0024*/ 	.byte	0x00, 0xf5, 0x21, 0x00


	//----- nvinfo : EIATTR_KPARAM_INFO
	.align		4
.L_17:
        /*0028*/ 	.byte	0x04, 0x17
        /*002a*/ 	.short	(.L_19 - .L_18)
.L_18:
        /*002c*/ 	.word	0x00000000
        /*0030*/ 	.short	0x0000
        /*0032*/ 	.short	0x0000
        /*0034*/ 	.byte	0x00, 0xf5, 0x21, 0x00


	//----- nvinfo : EIATTR_SPARSE_MMA_MASK
	.align		4
.L_19:
        /*0038*/ 	.byte	0x03, 0x50
        /*003a*/ 	.short	0x0000


	//----- nvinfo : EIATTR_MAXREG_COUNT
	.align		4
        /*003c*/ 	.byte	0x03, 0x1b
        /*003e*/ 	.short	0x00ff


	//----- nvinfo : EIATTR_NUM_BARRIERS
	.align		4
        /*0040*/ 	.byte	0x02, 0x4c
        /*0042*/ 	.byte	0x01
	.zero		1


	//----- nvinfo : EIATTR_MERCURY_ISA_VERSION
	.align		4
        /*0044*/ 	.byte	0x03, 0x5f
        /*0046*/ 	.short	0x0101


	//----- nvinfo : EIATTR_COOP_GROUP_MASK_REGIDS
	.align		4
        /*0048*/ 	.byte	0x04, 0x29
        /*004a*/ 	.short	(.L_21 - .L_20)


	//   ....[0]....
.L_20:
        /*004c*/ 	.word	0xffffffff


	//   ....[1]....
        /*0050*/ 	.word	0xffffffff


	//   ....[2]....
        /*0054*/ 	.word	0xffffffff


	//   ....[3]....
        /*0058*/ 	.word	0xffffffff


	//   ....[4]....
        /*005c*/ 	.word	0xffffffff


	//   ....[5]....
        /*0060*/ 	.word	0xffffffff


	//   ....[6]....
        /*0064*/ 	.word	0xffffffff


	//   ....[7]....
        /*0068*/ 	.word	0xffffffff


	//----- nvinfo : EIATTR_COOP_GROUP_INSTR_OFFSETS
	.align		4
.L_21:
        /*006c*/ 	.byte	0x04, 0x28
        /*006e*/ 	.short	(.L_23 - .L_22)


	//   ....[0]....
.L_22:
        /*0070*/ 	.word	0x00000a60


	//   ....[1]....
        /*0074*/ 	.word	0x00000ab0


	//   ....[2]....
        /*0078*/ 	.word	0x00000b10


	//   ....[3]....
        /*007c*/ 	.word	0x00000b70


	//   ....[4]....
        /*0080*/ 	.word	0x00000bd0


	//   ....[5]....
        /*0084*/ 	.word	0x00000c30


	//   ....[6]....
        /*0088*/ 	.word	0x00000c90


	//   ....[7]....
        /*008c*/ 	.word	0x00000cf0


	//----- nvinfo : EIATTR_VRC_CTA_INIT_COUNT
	.align		4
.L_23:
        /*0090*/ 	.byte	0x02, 0x4a
	.zero		1
	.zero		1


	//----- nvinfo : EIATTR_EXIT_INSTR_OFFSETS
	.align		4
        /*0094*/ 	.byte	0x04, 0x1c
        /*0096*/ 	.short	(.L_25 - .L_24)


	//   ....[0]....
.L_24:
        /*0098*/ 	.word	0x00000d00


	//   ....[1]....
        /*009c*/ 	.word	0x00000da0


	//----- nvinfo : EIATTR_CRS_STACK_SIZE
	.align		4
.L_25:
        /*00a0*/ 	.byte	0x04, 0x1e
        /*00a2*/ 	.short	(.L_27 - .L_26)
.L_26:
        /*00a4*/ 	.word	0x00000000


	//----- nvinfo : EIATTR_CBANK_PARAM_SIZE
	.align		4
.L_27:
        /*00a8*/ 	.byte	0x03, 0x19
        /*00aa*/ 	.short	0x0014


	//----- nvinfo : EIATTR_PARAM_CBANK
	.align		4
        /*00ac*/ 	.byte	0x04, 0x0a
        /*00ae*/ 	.short	(.L_29 - .L_28)
	.align		4
.L_28:
        /*00b0*/ 	.word	index@(.nv.constant0._Z23mergeHistogram256KernelPjS_j)
        /*00b4*/ 	.short	0x0380
        /*00b6*/ 	.short	0x0014


	//----- nvinfo : EIATTR_SW_WAR
	.align		4
.L_29:
        /*00b8*/ 	.byte	0x04, 0x36
        /*00ba*/ 	.short	(.L_31 - .L_30)
.L_30:
        /*00bc*/ 	.word	0x00000008
.L_31:


//--------------------- .nv.info._Z18histogram256KernelPjS_j --------------------------
	.section	.nv.info._Z18histogram256KernelPjS_j,"",@"SHT_CUDA_INFO"
	.sectionflags	@""
	.align	4


	//----- nvinfo : EIATTR_CUDA_API_VERSION
	.align		4
        /*0000*/ 	.byte	0x04, 0x37
        /*0002*/ 	.short	(.L_33 - .L_32)
.L_32:
        /*0004*/ 	.word	0x00000082


	//----- nvinfo : EIATTR_KPARAM_INFO
	.align		4
.L_33:
        /*0008*/ 	.byte	0x04, 0x17
        /*000a*/ 	.short	(.L_35 - .L_34)
.L_34:
        /*000c*/ 	.word	0x00000000
        /*0010*/ 	.short	0x0002
        /*0012*/ 	.short	0x0010
        /*0014*/ 	.byte	0x00, 0xf0, 0x11, 0x00


	//----- nvinfo : EIATTR_KPARAM_INFO
	.align		4
.L_35:
        /*0018*/ 	.byte	0x04, 0x17
        /*001a*/ 	.short	(.L_37 - .L_36)
.L_36:
        /*001c*/ 	.word	0x00000000
        /*0020*/ 	.short	0x0001
        /*0022*/ 	.short	0x0008
        /*0024*/ 	.byte	0x00, 0xf5, 0x21, 0x00


	//----- nvinfo : EIATTR_KPARAM_INFO
	.align		4
.L_37:
        /*0028*/ 	.byte	0x04, 0x17
        /*002a*/ 	.short	(.L_39 - .L_38)
.L_38:
        /*002c*/ 	.word	0x00000000
        /*0030*/ 	.short	0x0000
        /*0032*/ 	.short	0x0000
        /*0034*/ 	.byte	0x00, 0xf5, 0x21, 0x00


	//----- nvinfo : EIATTR_SPARSE_MMA_MASK
	.align		4
.L_39:
        /*0038*/ 	.byte	0x03, 0x50
        /*003a*/ 	.short	0x0000


	//----- nvinfo : EIATTR_MAXREG_COUNT
	.align		4
        /*003c*/ 	.byte	0x03, 0x1b
        /*003e*/ 	.short	0x00ff


	//----- nvinfo : EIATTR_NUM_BARRIERS
	.align		4
        /*0040*/ 	.byte	0x02, 0x4c
        /*0042*/ 	.byte	0x01
	.zero		1


	//----- nvinfo : EIATTR_MERCURY_ISA_VERSION
	.align		4
        /*0044*/ 	.byte	0x03, 0x5f
        /*0046*/ 	.short	0x0101


	//----- nvinfo : EIATTR_COOP_GROUP_MASK_REGIDS
	.align		4
        /*0048*/ 	.byte	0x04, 0x29
        /*004a*/ 	.short	(.L_41 - .L_40)


	//   ....[0]....
.L_40:
        /*004c*/ 	.word	0xffffffff


	//   ....[1]....
        /*0050*/ 	.word	0xffffffff


	//----- nvinfo : EIATTR_COOP_GROUP_INSTR_OFFSETS
	.align		4
.L_41:
        /*0054*/ 	.byte	0x04, 0x28
        /*0056*/ 	.short	(.L_43 - .L_42)


	//   ....[0]....
.L_42:
        /*0058*/ 	.word	0x00000160


	//   ....[1]....
        /*005c*/ 	.word	0x00000350


	//----- nvinfo : EIATTR_VRC_CTA_INIT_COUNT
	.align		4
.L_43:
        /*0060*/ 	.byte	0x02, 0x4a
	.zero		1
	.zero		1


	//----- nvinfo : EIATTR_EXIT_INSTR_OFFSETS
	.align		4
        /*0064*/ 	.byte	0x04, 0x1c
        /*0066*/ 	.short	(.L_45 - .L_44)


	//   ....[0]....
.L_44:
        /*0068*/ 	.word	0x00000360


	//   ....[1]....
        /*006c*/ 	.word	0x000004f0


	//----- nvinfo : EIATTR_CRS_STACK_SIZE
	.align		4
.L_45:
        /*0070*/ 	.byte	0x04, 0x1e
        /*0072*/ 	.short	(.L_47 - .L_46)
.L_46:
        /*0074*/ 	.word	0x00000000


	//----- nvinfo : EIATTR_CBANK_PARAM_SIZE
	.align		4
.L_47:
        /*0078*/ 	.byte	0x03, 0x19
        /*007a*/ 	.short	0x0014


	//----- nvinfo : EIATTR_PARAM_CBANK
	.align		4
        /*007c*/ 	.byte	0x04, 0x0a
        /*007e*/ 	.short	(.L_49 - .L_48)
	.align		4
.L_48:
        /*0080*/ 	.word	index@(.nv.constant0._Z18histogram256KernelPjS_j)
        /*0084*/ 	.short	0x0380
        /*0086*/ 	.short	0x0014


	//----- nvinfo : EIATTR_SW_WAR
	.align		4
.L_49:
        /*0088*/ 	.byte	0x04, 0x36
        /*008a*/ 	.short	(.L_51 - .L_50)
.L_50:
        /*008c*/ 	.word	0x00000008
.L_51:


//--------------------- .nv.callgraph             --------------------------
	.section	.nv.callgraph,"",@"SHT_CUDA_CALLGRAPH"
	.align	4
	.sectionentsize	8
	.align		4
        /*0000*/ 	.word	0x00000000
	.align		4
        /*0004*/ 	.word	0xffffffff
	.align		4
        /*0008*/ 	.word	0x00000000
	.align		4
        /*000c*/ 	.word	0xfffffffe
	.align		4
        /*0010*/ 	.word	0x00000000
	.align		4
        /*0014*/ 	.word	0xfffffffd
	.align		4
        /*0018*/ 	.word	0x00000000
	.align		4
        /*001c*/ 	.word	0xfffffffc


//--------------------- .text._Z23mergeHistogram256KernelPjS_j --------------------------
	.section	.text._Z23mergeHistogram256KernelPjS_j,"ax",@progbits
	.align	128
        .global         _Z23mergeHistogram256KernelPjS_j
        .type           _Z23mergeHistogram256KernelPjS_j,@function
        .size           _Z23mergeHistogram256KernelPjS_j,(.L_x_16 - _Z23mergeHistogram256KernelPjS_j)
        .other          _Z23mergeHistogram256KernelPjS_j,@"STO_CUDA_ENTRY STV_DEFAULT"
_Z23mergeHistogram256KernelPjS_j:
.text._Z23mergeHistogram256KernelPjS_j:
[----:B------:R-:W-:Y:S01]  /*0000*/  LDC R1, c[0x0][0x37c] ;  /* 0x0000df00ff017b82 */ /* 0x000fe20000000800 */
[----:B------:R-:W0:Y:S01]  /*0010*/  S2R R2, SR_TID.X ;  /* 0x0000000000027919 */ /* 0x000e220000002100 */
[----:B------:R-:W0:Y:S01]  /*0020*/  LDCU UR8, c[0x0][0x390] ;  /* 0x00007200ff0877ac */ /* 0x000e220008000800 */
[----:B------:R-:W-:Y:S01]  /*0030*/  BSSY.RECONVERGENT B0, `(.L_x_0) ;  /* 0x000009b000007945 */ /* 0x000fe20003800200 */
[----:B------:R-:W-:Y:S01]  /*0040*/  IMAD.MOV.U32 R7, RZ, RZ, RZ ;  /* 0x000000ffff077224 */ /* 0x000fe200078e00ff */
[----:B------:R-:W1:Y:S01]  /*0050*/  LDCU.64 UR6, c[0x0][0x358] ;  /* 0x00006b00ff0677ac */ /* 0x000e620008000a00 */
[----:B0-----:R-:W-:-:S13]  /*0060*/  ISETP.GE.U32.AND P0, PT, R2, UR8, PT ;  /* 0x0000000802007c0c */ /* 0x001fda000bf06070 */
[----:B-1----:R-:W-:Y:S05]  /*0070*/  @P0 BRA `(.L_x_1) ;  /* 0x0000000800580947 */ /* 0x002fea0003800000 */
[----:B------:R-:W-:Y:S01]  /*0080*/  LOP3.LUT R0, RZ, R2, RZ, 0x33, !PT ;  /* 0x00000002ff007212 */ /* 0x000fe200078e33ff */
[----:B------:R-:W0:Y:S01]  /*0090*/  S2R R5, SR_CTAID.X ;  /* 0x0000000000057919 */ /* 0x000e220000002500 */
[----:B------:R-:W-:Y:S01]  /*00a0*/  BSSY.RECONVERGENT B1, `(.L_x_2) ;  /* 0x000004c000017945 */ /* 0x000fe20003800200 */
[----:B------:R-:W-:Y:S02]  /*00b0*/  HFMA2 R7, -RZ, RZ, 0, 0 ;  /* 0x00000000ff077431 */ /* 0x000fe400000001ff */
[----:B------:R-:W-:Y:S02]  /*00c0*/  IMAD.MOV.U32 R8, RZ, RZ, R2 ;  /* 0x000000ffff087224 */ /* 0x000fe400078e0002 */
[----:B------:R-:W-:-:S05]  /*00d0*/  VIADD R0, R0, UR8 ;  /* 0x0000000800007c36 */ /* 0x000fca0008000000 */
[C---:B------:R-:W-:Y:S02]  /*00e0*/  ISETP.GE.U32.AND P1, PT, R0.reuse, 0xf00, PT ;  /* 0x00000f000000780c */ /* 0x040fe40003f26070 */
[----:B------:R-:W-:-:S04]  /*00f0*/  LEA.HI R4, R0, 0x1, RZ, 0x18 ;  /* 0x0000000100047811 */ /* 0x000fc800078fc0ff */
[----:B------:R-:W-:-:S04]  /*0100*/  LOP3.LUT R6, R4, 0xf, RZ, 0xc0, !PT ;  /* 0x0000000f04067812 */ /* 0x000fc800078ec0ff */
[----:B------:R-:W-:-:S03]  /*0110*/  ISETP.NE.AND P0, PT, R6, RZ, PT ;  /* 0x000000ff0600720c */ /* 0x000fc60003f05270 */
[----:B------:R-:W-:Y:S10]  /*0120*/  @!P1 BRA `(.L_x_3) ;  /* 0x00000004000c9947 */ /* 0x000ff40003800000 */
[----:B0-----:R-:W-:Y:S01]  /*0130*/  IMAD R3, R2, 0x100, R5 ;  /* 0x0000010002037824 */ /* 0x001fe200078e0205 */
[----:B------:R-:W-:Y:S01]  /*0140*/  LOP3.LUT R0, R4, 0x1fffff0, RZ, 0xc0, !PT ;  /* 0x01fffff004007812 */ /* 0x000fe200078ec0ff */
[----:B------:R-:W-:Y:S01]  /*0150*/  IMAD.MOV.U32 R8, RZ, RZ, R2 ;  /* 0x000000ffff087224 */ /* 0x000fe200078e0002 */
[----:B------:R-:W-:Y:S01]  /*0160*/  MOV R7, RZ ;  /* 0x000000ff00077202 */ /* 0x000fe20000000f00 */
[----:B------:R-:W-:Y:S01]  /*0170*/  VIADD R3, R3, 0x80000 ;  /* 0x0008000003037836 */ /* 0x000fe20000000000 */
[----:B------:R-:W-:-:S07]  /*0180*/  IADD3 R0, PT, PT, -R0, RZ, RZ ;  /* 0x000000ff00007210 */ /* 0x000fce0007ffe1ff */
.L_x_4:
[----:B------:R-:W0:Y:S01]  /*0190*/  LDC.64 R12, c[0x0][0x388] ;  /* 0x0000e200ff0c7b82 */ /* 0x000e220000000a00 */
[C---:B------:R-:W-:Y:S01]  /*01a0*/  VIADD R15, R3.reuse, 0xfffc0000 ;  /* 0xfffc0000030f7836 */ /* 0x040fe20000000000 */
[C---:B------:R-:W-:Y:S01]  /*01b0*/  IADD3 R23, PT, PT, R3.reuse, -0x60000, RZ ;  /* 0xfffa000003177810 */ /* 0x040fe20007ffe0ff */
[C---:B------:R-:W-:Y:S02]  /*01c0*/  VIADD R11, R3.reuse, 0xfff80000 ;  /* 0xfff80000030b7836 */ /* 0x040fe40000000000 */
[C---:B------:R-:W-:Y:S02]  /*01d0*/  VIADD R25, R3.reuse, 0xfff90000 ;  /* 0xfff9000003197836 */ /* 0x040fe40000000000 */
[C---:B------:R-:W-:Y:S02]  /*01e0*/  VIADD R19, R3.reuse, 0xfffb0000 ;  /* 0xfffb000003137836 */ /* 0x040fe40000000000 */
[C---:B------:R-:W-:Y:S01]  /*01f0*/  VIADD R9, R3.reuse, 0xffff0000 ;  /* 0xffff000003097836 */ /* 0x040fe20000000000 */
[C---:B------:R-:W-:Y:S01]  /*0200*/  IADD3 R17, PT, PT, R3.reuse, -0x30000, RZ ;  /* 0xfffd000003117810 */ /* 0x040fe20007ffe0ff */
[----:B------:R-:W-:-:S02]  /*0210*/  VIADD R21, R3, 0xfffe0000 ;  /* 0xfffe000003157836 */ /* 0x000fc40000000000 */
[----:B0-----:R-:W-:-:S04]  /*0220*/  IMAD.WIDE.U32 R14, R15, 0x4, R12 ;  /* 0x000000040f0e7825 */ /* 0x001fc800078e000c */
[--C-:B------:R-:W-:Y:S01]  /*0230*/  IMAD.WIDE.U32 R10, R11, 0x4, R12.reuse ;  /* 0x000000040b0a7825 */ /* 0x100fe200078e000c */
[----:B------:R0:W2:Y:S03]  /*0240*/  LDG.E R26, desc[UR6][R14.64] ;  /* 0x000000060e1a7981 */ /* 0x0000a6000c1e1900 */
[--C-:B------:R-:W-:Y:S02]  /*0250*/  IMAD.WIDE.U32 R24, R25, 0x4, R12.reuse ;  /* 0x0000000419187825 */ /* 0x100fe400078e000c */
[----:B------:R-:W3:Y:S02]  /*0260*/  LDG.E R10, desc[UR6][R10.64] ;  /* 0x000000060a0a7981 */ /* 0x000ee4000c1e1900 */
[--C-:B------:R-:W-:Y:S02]  /*0270*/  IMAD.WIDE.U32 R22, R23, 0x4, R12.reuse ;  /* 0x0000000417167825 */ /* 0x100fe400078e000c */
[----:B------:R-:W3:Y:S02]  /*0280*/  LDG.E R29, desc[UR6][R24.64] ;  /* 0x00000006181d7981 */ /* 0x000ee4000c1e1900 */
[----:B------:R-:W-:-:S02]  /*0290*/  IMAD.WIDE.U32 R18, R19, 0x4, R12 ;  /* 0x0000000413127825 */ /* 0x000fc400078e000c */
[----:B------:R1:W4:Y:S02]  /*02a0*/  LDG.E R28, desc[UR6][R22.64] ;  /* 0x00000006161c7981 */ /* 0x000324000c1e1900 */
[--C-:B0-----:R-:W-:Y:S02]  /*02b0*/  IMAD.WIDE.U32 R14, R9, 0x4, R12.reuse ;  /* 0x00000004090e7825 */ /* 0x101fe400078e000c */
[----:B------:R-:W4:Y:S02]  /*02c0*/  LDG.E R27, desc[UR6][R18.64] ;  /* 0x00000006121b7981 */ /* 0x000f24000c1e1900 */
[----:B------:R-:W-:Y:S01]  /*02d0*/  IMAD.WIDE.U32 R20, R21, 0x4, R12 ;  /* 0x0000000415147825 */ /* 0x000fe200078e000c */
[----:B-1----:R-:W-:-:S03]  /*02e0*/  IADD3 R23, PT, PT, R3, 0x10000, RZ ;  /* 0x0001000003177810 */ /* 0x002fc60007ffe0ff */
[--C-:B------:R-:W-:Y:S01]  /*02f0*/  IMAD.WIDE.U32 R16, R17, 0x4, R12.reuse ;  /* 0x0000000411107825 */ /* 0x100fe200078e000c */
[----:B------:R0:W5:Y:S04]  /*0300*/  LDG.E R24, desc[UR6][R20.64] ;  /* 0x0000000614187981 */ /* 0x000168000c1e1900 */
[----:B------:R1:W5:Y:S01]  /*0310*/  LDG.E R19, desc[UR6][R14.64] ;  /* 0x000000060e137981 */ /* 0x000362000c1e1900 */
[----:B------:R-:W-:-:S03]  /*0320*/  IMAD.WIDE.U32 R22, R23, 0x4, R12 ;  /* 0x0000000417167825 */ /* 0x000fc600078e000c */
[----:B------:R1:W2:Y:S01]  /*0330*/  LDG.E R25, desc[UR6][R16.64] ;  /* 0x0000000610197981 */ /* 0x0002a2000c1e1900 */
[C---:B------:R-:W-:Y:S02]  /*0340*/  VIADD R9, R3.reuse, 0x20000 ;  /* 0x0002000003097836 */ /* 0x040fe40000000000 */
[C---:B0-----:R-:W-:Y:S01]  /*0350*/  IMAD.WIDE.U32 R20, R3.reuse, 0x4, R12 ;  /* 0x0000000403147825 */ /* 0x041fe200078e000c */
[----:B------:R0:W5:Y:S01]  /*0360*/  LDG.E R11, desc[UR6][R22.64] ;  /* 0x00000006160b7981 */ /* 0x000162000c1e1900 */
[----:B-1----:R-:W-:-:S03]  /*0370*/  IADD3 R15, PT, PT, R3, 0x30000, RZ ;  /* 0x00030000030f7810 */ /* 0x002fc60007ffe0ff */
[----:B------:R1:W5:Y:S01]  /*0380*/  LDG.E R18, desc[UR6][R20.64] ;  /* 0x0000000614127981 */ /* 0x000362000c1e1900 */
[----:B------:R-:W-:-:S04]  /*0390*/  IMAD.WIDE.U32 R16, R9, 0x4, R12 ;  /* 0x0000000409107825 */ /* 0x000fc800078e000c */
[--C-:B------:R-:W-:Y:S01]  /*03a0*/  IMAD.WIDE.U32 R14, R15, 0x4, R12.reuse ;  /* 0x000000040f0e7825 */ /* 0x100fe200078e000c */
[----:B------:R1:W5:Y:S03]  /*03b0*/  LDG.E R9, desc[UR6][R16.64] ;  /* 0x0000000610097981 */ /* 0x000366000c1e1900 */
[C---:B0-----:R-:W-:Y:S01]  /*03c0*/  VIADD R23, R3.reuse, 0x40000 ;  /* 0x0004000003177836 */ /* 0x041fe20000000000 */
[----:B-1----:R-:W-:Y:S01]  /*03d0*/  IADD3 R21, PT, PT, R3, 0x50000, RZ ;  /* 0x0005000003157810 */ /* 0x002fe20007ffe0ff */
[----:B------:R0:W5:Y:S02]  /*03e0*/  LDG.E R14, desc[UR6][R14.64] ;  /* 0x000000060e0e7981 */ /* 0x000164000c1e1900 */
[----:B------:R-:W-:-:S04]  /*03f0*/  IMAD.WIDE.U32 R16, R23, 0x4, R12 ;  /* 0x0000000417107825 */ /* 0x000fc800078e000c */
[C---:B------:R-:W-:Y:S01]  /*0400*/  VIADD R23, R3.reuse, 0x60000 ;  /* 0x0006000003177836 */ /* 0x040fe20000000000 */
[----:B0-----:R-:W-:Y:S01]  /*0410*/  IADD3 R15, PT, PT, R3, 0x70000, RZ ;  /* 0x00070000030f7810 */ /* 0x001fe20007ffe0ff */
[--C-:B------:R-:W-:Y:S01]  /*0420*/  IMAD.WIDE.U32 R20, R21, 0x4, R12.reuse ;  /* 0x0000000415147825 */ /* 0x100fe200078e000c */
[----:B------:R-:W5:Y:S03]  /*0430*/  LDG.E R16, desc[UR6][R16.64] ;  /* 0x0000000610107981 */ /* 0x000f66000c1e1900 */
[--C-:B------:R-:W-:Y:S02]  /*0440*/  IMAD.WIDE.U32 R22, R23, 0x4, R12.reuse ;  /* 0x0000000417167825 */ /* 0x100fe400078e000c */
[----:B------:R-:W5:Y:S02]  /*0450*/  LDG.E R21, desc[UR6][R20.64] ;  /* 0x0000000614157981 */ /* 0x000f64000c1e1900 */
[----:B------:R-:W-:-:S02]  /*0460*/  IMAD.WIDE.U32 R12, R15, 0x4, R12 ;  /* 0x000000040f0c7825 */ /* 0x000fc400078e000c */
[----:B------:R-:W5:Y:S04]  /*0470*/  LDG.E R22, desc[UR6][R22.64] ;  /* 0x0000000616167981 */ /* 0x000f68000c1e1900 */
[----:B------:R-:W5:Y:S01]  /*0480*/  LDG.E R13, desc[UR6][R12.64] ;  /* 0x000000060c0d7981 */ /* 0x000f62000c1e1900 */
[----:B------:R-:W-:-:S05]  /*0490*/  VIADD R0, R0, 0x10 ;  /* 0x0000001000007836 */ /* 0x000fca0000000000 */
[----:B------:R-:W-:Y:S01]  /*04a0*/  ISETP.NE.AND P1, PT, R0, RZ, PT ;  /* 0x000000ff0000720c */ /* 0x000fe20003f25270 */
[----:B------:R-:W-:Y:S01]  /*04b0*/  VIADD R3, R3, 0x100000 ;  /* 0x0010000003037836 */ /* 0x000fe20000000000 */
[----:B------:R-:W-:Y:S02]  /*04c0*/  IADD3 R8, PT, PT, R8, 0x1000, RZ ;  /* 0x0000100008087810 */ /* 0x000fe40007ffe0ff */
[----:B---3--:R-:W-:-:S04]  /*04d0*/  IADD3 R10, PT, PT, R29, R10, R7 ;  /* 0x0000000a1d0a7210 */ /* 0x008fc80007ffe007 */
[----:B----4-:R-:W-:-:S04]  /*04e0*/  IADD3 R10, PT, PT, R27, R28, R10 ;  /* 0x0000001c1b0a7210 */ /* 0x010fc80007ffe00a */
[----:B--2---:R-:W-:-:S04]  /*04f0*/  IADD3 R10, PT, PT, R25, R26, R10 ;  /* 0x0000001a190a7210 */ /* 0x004fc80007ffe00a */
[----:B-----5:R-:W-:-:S04]  /*0500*/  IADD3 R10, PT, PT, R19, R24, R10 ;  /* 0x00000018130a7210 */ /* 0x020fc80007ffe00a */
[----:B------:R-:W-:-:S04]  /*0510*/  IADD3 R10, PT, PT, R11, R18, R10 ;  /* 0x000000120b0a7210 */ /* 0x000fc80007ffe00a */
[----:B------:R-:W-:-:S04]  /*0520*/  IADD3 R9, PT, PT, R14, R9, R10 ;  /* 0x000000090e097210 */ /* 0x000fc80007ffe00a */
[----:B------:R-:W-:-:S04]  /*0530*/  IADD3 R9, PT, PT, R21, R16, R9 ;  /* 0x0000001015097210 */ /* 0x000fc80007ffe009 */
[----:B------:R-:W-:Y:S01]  /*0540*/  IADD3 R7, PT, PT, R13, R22, R9 ;  /* 0x000000160d077210 */ /* 0x000fe20007ffe009 */
[----:B------:R-:W-:Y:S06]  /*0550*/  @P1 BRA `(.L_x_4) ;  /* 0xfffffffc000c1947 */ /* 0x000fec000383ffff */
.L_x_3:
[----:B------:R-:W-:Y:S05]  /*0560*/  BSYNC.RECONVERGENT B1 ;  /* 0x0000000000017941 */ /* 0x000fea0003800200 */
.L_x_2:
[----:B------:R-:W-:Y:S05]  /*0570*/  @!P0 BRA `(.L_x_1) ;  /* 0x0000000400188947 */ /* 0x000fea0003800000 */
[----:B------:R-:W-:Y:S01]  /*0580*/  ISETP.GE.U32.AND P0, PT, R6, 0x8, PT ;  /* 0x000000080600780c */ /* 0x000fe20003f06070 */
[----:B------:R-:W-:Y:S01]  /*0590*/  BSSY.RECONVERGENT B1, `(.L_x_5) ;  /* 0x0000022000017945 */ /* 0x000fe20003800200 */
[----:B------:R-:W-:-:S04]  /*05a0*/  LOP3.LUT R24, R4, 0x7, RZ, 0xc0, !PT ;  /* 0x0000000704187812 */ /* 0x000fc800078ec0ff */
[----:B------:R-:W-:-:S07]  /*05b0*/  ISETP.NE.AND P1, PT, R24, RZ, PT ;  /* 0x000000ff1800720c */ /* 0x000fce0003f25270 */
[----:B------:R-:W-:Y:S06]  /*05c0*/  @!P0 BRA `(.L_x_6) ;  /* 0x0000000000788947 */ /* 0x000fec0003800000 */
[----:B------:R-:W1:Y:S01]  /*05d0*/  LDC.64 R10, c[0x0][0x388] ;  /* 0x0000e200ff0a7b82 */ /* 0x000e620000000a00 */
[----:B0-----:R-:W-:-:S04]  /*05e0*/  LEA R9, R8, R5, 0x8 ;  /* 0x0000000508097211 */ /* 0x001fc800078e40ff */
[C---:B------:R-:W-:Y:S01]  /*05f0*/  IADD3 R23, PT, PT, R9.reuse, 0x20000, RZ ;  /* 0x0002000009177810 */ /* 0x040fe20007ffe0ff */
[C---:B------:R-:W-:Y:S02]  /*0600*/  VIADD R21, R9.reuse, 0x10000 ;  /* 0x0001000009157836 */ /* 0x040fe40000000000 */
[C---:B------:R-:W-:Y:S01]  /*0610*/  VIADD R19, R9.reuse, 0x30000 ;  /* 0x0003000009137836 */ /* 0x040fe20000000000 */
[C---:B------:R-:W-:Y:S01]  /*0620*/  IADD3 R13, PT, PT, R9.reuse, 0x40000, RZ ;  /* 0x00040000090d7810 */ /* 0x040fe20007ffe0ff */
[C---:B------:R-:W-:Y:S01]  /*0630*/  VIADD R15, R9.reuse, 0x50000 ;  /* 0x00050000090f7836 */ /* 0x040fe20000000000 */
[C---:B------:R-:W-:Y:S01]  /*0640*/  IADD3 R25, PT, PT, R9.reuse, 0x60000, RZ ;  /* 0x0006000009197810 */ /* 0x040fe20007ffe0ff */
[----:B-1----:R-:W-:-:S04]  /*0650*/  IMAD.WIDE.U32 R16, R9, 0x4, R10 ;  /* 0x0000000409107825 */ /* 0x002fc800078e000a */
[--C-:B------:R-:W-:Y:S01]  /*0660*/  IMAD.WIDE.U32 R20, R21, 0x4, R10.reuse ;  /* 0x0000000415147825 */ /* 0x100fe200078e000a */
[----:B------:R0:W2:Y:S03]  /*0670*/  LDG.E R0, desc[UR6][R16.64] ;  /* 0x0000000610007981 */ /* 0x0000a6000c1e1900 */
[--C-:B------:R-:W-:Y:S01]  /*0680*/  IMAD.WIDE.U32 R18, R19, 0x4, R10.reuse ;  /* 0x0000000413127825 */ /* 0x100fe200078e000a */
[----:B------:R-:W2:Y:S03]  /*0690*/  LDG.E R3, desc[UR6][R20.64] ;  /* 0x0000000614037981 */ /* 0x000ea6000c1e1900 */
[----:B------:R-:W-:Y:S02]  /*06a0*/  IMAD.WIDE.U32 R22, R23, 0x4, R10 ;  /* 0x0000000417167825 */ /* 0x000fe400078e000a */
[----:B------:R-:W3:Y:S02]  /*06b0*/  LDG.E R18, desc[UR6][R18.64] ;  /* 0x0000000612127981 */ /* 0x000ee4000c1e1900 */
[----:B------:R-:W-:-:S02]  /*06c0*/  VIADD R9, R9, 0x70000 ;  /* 0x0007000009097836 */ /* 0x000fc40000000000 */
[--C-:B------:R-:W-:Y:S01]  /*06d0*/  IMAD.WIDE.U32 R12, R13, 0x4, R10.reuse ;  /* 0x000000040d0c7825 */ /* 0x100fe200078e000a */
[----:B------:R-:W3:Y:S03]  /*06e0*/  LDG.E R6, desc[UR6][R22.64] ;  /* 0x0000000616067981 */ /* 0x000ee6000c1e1900 */
[--C-:B------:R-:W-:Y:S02]  /*06f0*/  IMAD.WIDE.U32 R14, R15, 0x4, R10.reuse ;  /* 0x000000040f0e7825 */ /* 0x100fe400078e000a */
[----:B------:R-:W4:Y:S02]  /*0700*/  LDG.E R12, desc[UR6][R12.64] ;  /* 0x000000060c0c7981 */ /* 0x000f24000c1e1900 */
[--C-:B0-----:R-:W-:Y:S02]  /*0710*/  IMAD.WIDE.U32 R16, R25, 0x4, R10.reuse ;  /* 0x0000000419107825 */ /* 0x101fe400078e000a */
[----:B------:R-:W4:Y:S02]  /*0720*/  LDG.E R14, desc[UR6][R14.64] ;  /* 0x000000060e0e7981 */ /* 0x000f24000c1e1900 */
[----:B------:R-:W-:-:S02]  /*0730*/  IMAD.WIDE.U32 R10, R9, 0x4, R10 ;  /* 0x00000004090a7825 */ /* 0x000fc400078e000a */
[----:B------:R-:W5:Y:S04]  /*0740*/  LDG.E R16, desc[UR6][R16.64] ;  /* 0x0000000610107981 */ /* 0x000f68000c1e1900 */
[----:B------:R-:W5:Y:S01]  /*0750*/  LDG.E R10, desc[UR6][R10.64] ;  /* 0x000000060a0a7981 */ /* 0x000f62000c1e1900 */
[----:B------:R-:W-:Y:S02]  /*0760*/  IADD3 R8, PT, PT, R8, 0x800, RZ ;  /* 0x0000080008087810 */ /* 0x000fe40007ffe0ff */
[----:B--2---:R-:W-:-:S04]  /*0770*/  IADD3 R3, PT, PT, R3, R0, R7 ;  /* 0x0000000003037210 */ /* 0x004fc80007ffe007 */
[----:B---3--:R-:W-:-:S04]  /*0780*/  IADD3 R3, PT, PT, R18, R6, R3 ;  /* 0x0000000612037210 */ /* 0x008fc80007ffe003 */
[----:B----4-:R-:W-:-:S04]  /*0790*/  IADD3 R3, PT, PT, R14, R12, R3 ;  /* 0x0000000c0e037210 */ /* 0x010fc80007ffe003 */
[----:B-----5:R-:W-:-:S07]  /*07a0*/  IADD3 R7, PT, PT, R10, R16, R3 ;  /* 0x000000100a077210 */ /* 0x020fce0007ffe003 */
.L_x_6:
[----:B------:R-:W-:Y:S05]  /*07b0*/  BSYNC.RECONVERGENT B1 ;  /* 0x0000000000017941 */ /* 0x000fea0003800200 */
.L_x_5:
[----:B------:R-:W-:Y:S05]  /*07c0*/  @!P1 BRA `(.L_x_1) ;  /* 0x0000000000849947 */ /* 0x000fea0003800000 */
[----:B------:R-:W-:Y:S01]  /*07d0*/  ISETP.GE.U32.AND P0, PT, R24, 0x4, PT ;  /* 0x000000041800780c */ /* 0x000fe20003f06070 */
[----:B------:R-:W-:Y:S01]  /*07e0*/  BSSY.RECONVERGENT B1, `(.L_x_7) ;  /* 0x0000014000017945 */ /* 0x000fe20003800200 */
[----:B------:R-:W-:-:S04]  /*07f0*/  LOP3.LUT R4, R4, 0x3, RZ, 0xc0, !PT ;  /* 0x0000000304047812 */ /* 0x000fc800078ec0ff */
[----:B------:R-:W-:-:S07]  /*0800*/  ISETP.NE.AND P1, PT, R4, RZ, PT ;  /* 0x000000ff0400720c */ /* 0x000fce0003f25270 */
[----:B------:R-:W-:Y:S06]  /*0810*/  @!P0 BRA `(.L_x_8) ;  /* 0x0000000000408947 */ /* 0x000fec0003800000 */
[----:B------:R-:W1:Y:S01]  /*0820*/  LDC.64 R10, c[0x0][0x388] ;  /* 0x0000e200ff0a7b82 */ /* 0x000e620000000a00 */
[----:B0-----:R-:W-:-:S04]  /*0830*/  IMAD R3, R8, 0x100, R5 ;  /* 0x0000010008037824 */ /* 0x001fc800078e0205 */
[C---:B------:R-:W-:Y:S01]  /*0840*/  VIADD R17, R3.reuse, 0x20000 ;  /* 0x0002000003117836 */ /* 0x040fe20000000000 */
[C---:B------:R-:W-:Y:S01]  /*0850*/  IADD3 R15, PT, PT, R3.reuse, 0x10000, RZ ;  /* 0x00010000030f7810 */ /* 0x040fe20007ffe0ff */
[C---:B-1----:R-:W-:Y:S01]  /*0860*/  IMAD.WIDE.U32 R12, R3.reuse, 0x4, R10 ;  /* 0x00000004030c7825 */ /* 0x042fe200078e000a */
[----:B------:R-:W-:-:S03]  /*0870*/  IADD3 R3, PT, PT, R3, 0x30000, RZ ;  /* 0x0003000003037810 */ /* 0x000fc60007ffe0ff */
[--C-:B------:R-:W-:Y:S02]  /*0880*/  IMAD.WIDE.U32 R14, R15, 0x4, R10.reuse ;  /* 0x000000040f0e7825 */ /* 0x100fe400078e000a */
[----:B------:R-:W2:Y:S02]  /*0890*/  LDG.E R12, desc[UR6][R12.64] ;  /* 0x000000060c0c7981 */ /* 0x000ea4000c1e1900 */
[--C-:B------:R-:W-:Y:S02]  /*08a0*/  IMAD.WIDE.U32 R16, R17, 0x4, R10.reuse ;  /* 0x0000000411107825 */ /* 0x100fe400078e000a */
[----:B------:R-:W2:Y:S02]  /*08b0*/  LDG.E R14, desc[UR6][R14.64] ;  /* 0x000000060e0e7981 */ /* 0x000ea4000c1e1900 */
[----:B------:R-:W-:Y:S02]  /*08c0*/  IMAD.WIDE.U32 R10, R3, 0x4, R10 ;  /* 0x00000004030a7825 */ /* 0x000fe400078e000a */
[----:B------:R-:W3:Y:S04]  /*08d0*/  LDG.E R16, desc[UR6][R16.64] ;  /* 0x0000000610107981 */ /* 0x000ee8000c1e1900 */
[----:B------:R-:W3:Y:S01]  /*08e0*/  LDG.E R10, desc[UR6][R10.64] ;  /* 0x000000060a0a7981 */ /* 0x000ee2000c1e1900 */
[----:B------:R-:W-:Y:S01]  /*08f0*/  VIADD R8, R8, 0x400 ;  /* 0x0000040008087836 */ /* 0x000fe20000000000 */
[----:B--2---:R-:W-:-:S04]  /*0900*/  IADD3 R7, PT, PT, R14, R12, R7 ;  /* 0x0000000c0e077210 */ /* 0x004fc80007ffe007 */
[----:B---3--:R-:W-:-:S07]  /*0910*/  IADD3 R7, PT, PT, R10, R16, R7 ;  /* 0x000000100a077210 */ /* 0x008fce0007ffe007 */
.L_x_8:
[----:B------:R-:W-:Y:S05]  /*0920*/  BSYNC.RECONVERGENT B1 ;  /* 0x0000000000017941 */ /* 0x000fea0003800200 */
.L_x_7:
[----:B------:R-:W-:Y:S05]  /*0930*/  @!P1 BRA `(.L_x_1) ;  /* 0x0000000000289947 */ /* 0x000fea0003800000 */
[----:B------:R-:W1:Y:S01]  /*0940*/  LDC.64 R10, c[0x0][0x388] ;  /* 0x0000e200ff0a7b82 */ /* 0x000e620000000a00 */
[----:B0-----:R-:W-:Y:S01]  /*0950*/  LEA R3, R8, R5, 0x8 ;  /* 0x0000000508037211 */ /* 0x001fe200078e40ff */
[----:B------:R-:W-:-:S07]  /*0960*/  IMAD.MOV R0, RZ, RZ, -R4 ;  /* 0x000000ffff007224 */ /* 0x000fce00078e0a04 */
.L_x_9:
[----:B-1----:R-:W-:-:S06]  /*0970*/  IMAD.WIDE.U32 R4, R3, 0x4, R10 ;  /* 0x0000000403047825 */ /* 0x002fcc00078e000a */
[----:B------:R-:W2:Y:S01]  /*0980*/  LDG.E R4, desc[UR6][R4.64] ;  /* 0x0000000604047981 */ /* 0x000ea2000c1e1900 */
[----:B------:R-:W-:Y:S01]  /*0990*/  IADD3 R0, PT, PT, R0, 0x1, RZ ;  /* 0x0000000100007810 */ /* 0x000fe20007ffe0ff */
[----:B------:R-:W-:-:S03]  /*09a0*/  VIADD R3, R3, 0x10000 ;  /* 0x0001000003037836 */ /* 0x000fc60000000000 */
[----:B------:R-:W-:Y:S02]  /*09b0*/  ISETP.NE.AND P0, PT, R0, RZ, PT ;  /* 0x000000ff0000720c */ /* 0x000fe40003f05270 */
[----:B--2---:R-:W-:-:S11]  /*09c0*/  IADD3 R7, PT, PT, R4, R7, RZ ;  /* 0x0000000704077210 */ /* 0x004fd60007ffe0ff */
[----:B------:R-:W-:Y:S05]  /*09d0*/  @P0 BRA `(.L_x_9) ;  /* 0xfffffffc00e40947 */ /* 0x000fea000383ffff */
.L_x_1:
[----:B------:R-:W-:Y:S05]  /*09e0*/  BSYNC.RECONVERGENT B0 ;  /* 0x0000000000007941 */ /* 0x000fea0003800200 */
.L_x_0:
[----:B------:R-:W1:Y:S01]  /*09f0*/  S2UR UR5, SR_CgaCtaId ;  /* 0x00000000000579c3 */ /* 0x000e620000008800 */
[----:B------:R-:W-:Y:S01]  /*0a00*/  UMOV UR4, 0x400 ;  /* 0x0000040000047882 */ /* 0x000fe20000000000 */
[C---:B------:R-:W-:Y:S02]  /*0a10*/  ISETP.GT.U32.AND P1, PT, R2.reuse, 0x7f, PT ;  /* 0x0000007f0200780c */ /* 0x040fe40003f24070 */
[----:B------:R-:W-:Y:S01]  /*0a20*/  ISETP.GT.U32.AND P0, PT, R2, 0x3f, PT ;  /* 0x0000003f0200780c */ /* 0x000fe20003f04070 */
[----:B-1----:R-:W-:-:S06]  /*0a30*/  ULEA UR4, UR5, UR4, 0x18 ;  /* 0x0000000405047291 */ /* 0x002fcc000f8ec0ff */
[----:B------:R-:W-:-:S05]  /*0a40*/  LEA R0, R2, UR4, 0x2 ;  /* 0x0000000402007c11 */ /* 0x000fca000f8e10ff */
[----:B------:R-:W-:Y:S01]  /*0a50*/  STS [R0], R7 ;  /* 0x0000000700007388 */ /* 0x000fe20000000800 */
[----:B------:R-:W-:Y:S06]  /*0a60*/  BAR.SYNC.DEFER_BLOCKING 0x0 ;  /* 0x0000000000007b1d */ /* 0x000fec0000010000 */
[----:B------:R-:W-:Y:S04]  /*0a70*/  @!P1 LDS R3, [R0+0x200] ;  /* 0x0002000000039984 */ /* 0x000fe80000000800 */
[----:B------:R-:W1:Y:S02]  /*0a80*/  @!P1 LDS R4, [R0] ;  /* 0x0000000000049984 */ /* 0x000e640000000800 */
[----:B-1----:R-:W-:-:S05]  /*0a90*/  @!P1 IMAD.IADD R3, R3, 0x1, R4 ;  /* 0x0000000103039824 */ /* 0x002fca00078e0204 */
[----:B------:R-:W-:Y:S01]  /*0aa0*/  @!P1 STS [R0], R3 ;  /* 0x0000000300009388 */ /* 0x000fe20000000800 */
[----:B------:R-:W-:Y:S01]  /*0ab0*/  BAR.SYNC.DEFER_BLOCKING 0x0 ;  /* 0x0000000000007b1d */ /* 0x000fe20000010000 */
[----:B------:R-:W-:-:S05]  /*0ac0*/  ISETP.GT.U32.AND P1, PT, R2, 0x1f, PT ;  /* 0x0000001f0200780c */ /* 0x000fca0003f24070 */
[----:B------:R-:W-:Y:S04]  /*0ad0*/  @!P0 LDS R4, [R0+0x100] ;  /* 0x0001000000048984 */ /* 0x000fe80000000800 */
[----:B0-----:R-:W0:Y:S02]  /*0ae0*/  @!P0 LDS R5, [R0] ;  /* 0x0000000000058984 */ /* 0x001e240000000800 */
[----:B0-----:R-:W-:-:S05]  /*0af0*/  @!P0 IADD3 R5, PT, PT, R4, R5, RZ ;  /* 0x0000000504058210 */ /* 0x001fca0007ffe0ff */
[----:B------:R-:W-:Y:S01]  /*0b00*/  @!P0 STS [R0], R5 ;  /* 0x0000000500008388 */ /* 0x000fe20000000800 */
[----:B------:R-:W-:Y:S01]  /*0b10*/  BAR.SYNC.DEFER_BLOCKING 0x0 ;  /* 0x0000000000007b1d */ /* 0x000fe20000010000 */
[----:B------:R-:W-:-:S05]  /*0b20*/  ISETP.GT.U32.AND P0, PT, R2, 0xf, PT ;  /* 0x0000000f0200780c */ /* 0x000fca0003f04070 */
[----:B------:R-:W-:Y:S04]  /*0b30*/  @!P1 LDS R4, [R0+0x80] ;  /* 0x0000800000049984 */ /* 0x000fe80000000800 */
[----:B------:R-:W0:Y:S02]  /*0b40*/  @!P1 LDS R7, [R0] ;  /* 0x0000000000079984 */ /* 0x000e240000000800 */
[----:B0-----:R-:W-:-:S05]  /*0b50*/  @!P1 IMAD.IADD R7, R4, 0x1, R7 ;  /* 0x0000000104079824 */ /* 0x001fca00078e0207 */
[----:B------:R-:W-:Y:S01]  /*0b60*/  @!P1 STS [R0], R7 ;  /* 0x0000000700009388 */ /* 0x000fe20000000800 */
[----:B------:R-:W-:Y:S01]  /*0b70*/  BAR.SYNC.DEFER_BLOCKING 0x0 ;  /* 0x0000000000007b1d */ /* 0x000fe20000010000 */
[----:B------:R-:W-:-:S05]  /*0b80*/  ISETP.GT.U32.AND P1, PT, R2, 0x7, PT ;  /* 0x000000070200780c */ /* 0x000fca0003f24070 */
[----:B------:R-:W-:Y:S04]  /*0b90*/  @!P0 LDS R3, [R0+0x40] ;  /* 0x0000400000038984 */ /* 0x000fe80000000800 */
[----:B------:R-:W0:Y:S02]  /*0ba0*/  @!P0 LDS R4, [R0] ;  /* 0x0000000000048984 */ /* 0x000e240000000800 */
        /* <DEDUP_REMOVED lines=15> */
[----:B------:R-:W-:-:S05]  /*0ca0*/  ISETP.NE.AND P0, PT, R2, RZ, PT ;  /* 0x000000ff0200720c */ /* 0x000fca0003f05270 */
[----:B------:R-:W-:Y:S04]  /*0cb0*/  @!P1 LDS R3, [R0+0x8] ;  /* 0x0000080000039984 */ /* 0x000fe80000000800 */
[----:B------:R-:W0:Y:S02]  /*0cc0*/  @!P1 LDS R4, [R0] ;  /* 0x0000000000049984 */ /* 0x000e240000000800 */
[----:B0-----:R-:W-:-:S05]  /*0cd0*/  @!P1 IMAD.IADD R3, R3, 0x1, R4 ;  /* 0x0000000103039824 */ /* 0x001fca00078e0204 */
[----:B------:R0:W-:Y:S01]  /*0ce0*/  @!P1 STS [R0], R3 ;  /* 0x0000000300009388 */ /* 0x0001e20000000800 */
[----:B------:R-:W-:Y:S06]  /*0cf0*/  BAR.SYNC.DEFER_BLOCKING 0x0 ;  /* 0x0000000000007b1d */ /* 0x000fec0000010000 */
[----:B------:R-:W-:Y:S05]  /*0d00*/  @P0 EXIT ;  /* 0x000000000000094d */ /* 0x000fea0003800000 */
[----:B------:R-:W-:Y:S04]  /*0d10*/  LDS R2, [UR4+0x4] ;  /* 0x00000404ff027984 */ /* 0x000fe80008000800 */
[----:B0-----:R-:W0:Y:S01]  /*0d20*/  LDS R3, [R0] ;  /* 0x0000000000037984 */ /* 0x001e220000000800 */
[----:B------:R-:W1:Y:S01]  /*0d30*/  S2R R9, SR_CTAID.X ;  /* 0x0000000000097919 */ /* 0x000e620000002500 */
[----:B0-----:R-:W-:Y:S02]  /*0d40*/  IADD3 R5, PT, PT, R2, R3, RZ ;  /* 0x0000000302057210 */ /* 0x001fe40007ffe0ff */
[----:B------:R-:W1:Y:S03]  /*0d50*/  LDC.64 R2, c[0x0][0x380] ;  /* 0x0000e000ff027b82 */ /* 0x000e660000000a00 */
[----:B------:R-:W-:Y:S04]  /*0d60*/  STS [R0], R5 ;  /* 0x0000000500007388 */ /* 0x000fe80000000800 */
[----:B------:R-:W0:Y:S01]  /*0d70*/  LDS R7, [UR4] ;  /* 0x00000004ff077984 */ /* 0x000e220008000800 */
[----:B-1----:R-:W-:-:S05]  /*0d80*/  IMAD.WIDE.U32 R2, R9, 0x4, R2 ;  /* 0x0000000409027825 */ /* 0x002fca00078e0002 */
[----:B0-----:R-:W-:Y:S01]  /*0d90*/  STG.E desc[UR6][R2.64], R7 ;  /* 0x0000000702007986 */ /* 0x001fe2000c101906 */
[----:B------:R-:W-:Y:S05]  /*0da0*/  EXIT ;  /* 0x000000000000794d */ /* 0x000fea0003800000 */
.L_x_10:
[----:B------:R-:W-:-:S00]  /*0db0*/  BRA `(.L_x_10) ;  /* 0xfffffffc00fc7947 */ /* 0x000fc0000383ffff */
[----:B------:R-:W-:-:S00]  /*0dc0*/  NOP ;  /* 0x0000000000007918 */ /* 0x000fc00000000000 */
        /* <DEDUP_REMOVED lines=11> */
.L_x_16:


//--------------------- .text._Z18histogram256KernelPjS_j --------------------------
	.section	.text._Z18histogram256KernelPjS_j,"ax",@progbits
	.align	128
        .global         _Z18histogram256KernelPjS_j
        .type           _Z18histogram256KernelPjS_j,@function
        .size           _Z18histogram256KernelPjS_j,(.L_x_17 - _Z18histogram256KernelPjS_j)
        .other          _Z18histogram256KernelPjS_j,@"STO_CUDA_ENTRY STV_DEFAULT"
_Z18histogram256KernelPjS_j:
.text._Z18histogram256KernelPjS_j:
[----:B------:R-:W-:Y:S01]  /*0000*/  LDC R1, c[0x0][0x37c] ;  /* 0x0000df00ff017b82 */ /* 0x000fe20000000800 */
[----:B------:R-:W0:Y:S07]  /*0010*/  S2R R0, SR_TID.X ;  /* 0x0000000000007919 */ /* 0x000e2e0000002100 */
[----:B------:R-:W1:Y:S01]  /*0020*/  S2UR UR5, SR_CgaCtaId ;  /* 0x00000000000579c3 */ /* 0x000e620000008800 */
[----:B------:R-:W2:Y:S01]  /*0030*/  LDCU UR8, c[0x0][0x360] ;  /* 0x00006c00ff0877ac */ /* 0x000ea20008000800 */
[----:B------:R-:W-:Y:S01]  /*0040*/  BSSY.RECONVERGENT B0, `(.L_x_11) ;  /* 0x0000030000007945 */ /* 0x000fe20003800200 */
[----:B------:R-:W2:Y:S01]  /*0050*/  S2R R5, SR_CTAID.X ;  /* 0x0000000000057919 */ /* 0x000ea20000002500 */
[----:B------:R-:W3:Y:S01]  /*0060*/  LDCU UR9, c[0x0][0x390] ;  /* 0x00007200ff0977ac */ /* 0x000ee20008000800 */
[----:B------:R-:W-:Y:S01]  /*0070*/  UMOV UR4, 0x400 ;  /* 0x0000040000047882 */ /* 0x000fe20000000000 */
[----:B------:R-:W4:Y:S01]  /*0080*/  LDCU.64 UR6, c[0x0][0x358] ;  /* 0x00006b00ff0677ac */ /* 0x000f220008000a00 */
[----:B-1----:R-:W-:-:S06]  /*0090*/  ULEA UR4, UR5, UR4, 0x18 ;  /* 0x0000000405047291 */ /* 0x002fcc000f8ec0ff */
[C---:B0-----:R-:W-:Y:S02]  /*00a0*/  LEA R4, R0.reuse, UR4, 0x2 ;  /* 0x0000000400047c11 */ /* 0x041fe4000f8e10ff */
[----:B------:R-:W-:Y:S01]  /*00b0*/  ISETP.GT.U32.AND P0, PT, R0, 0xff, PT ;  /* 0x000000ff0000780c */ /* 0x000fe20003f04070 */
[----:B--2---:R-:W-:Y:S02]  /*00c0*/  IMAD R6, R5, UR8, R0 ;  /* 0x0000000805067c24 */ /* 0x004fe4000f8e0200 */
[----:B------:R0:W-:Y:S03]  /*00d0*/  STS [R4], RZ ;  /* 0x000000ff04007388 */ /* 0x0001e60000000800 */
[----:B---3--:R-:W-:Y:S01]  /*00e0*/  ISETP.GE.U32.AND P1, PT, R6, UR9, PT ;  /* 0x0000000906007c0c */ /* 0x008fe2000bf26070 */
[----:B------:R0:W-:Y:S04]  /*00f0*/  STS [R4+0x300], RZ ;  /* 0x000300ff04007388 */ /* 0x0001e80000000800 */
[----:B------:R0:W-:Y:S04]  /*0100*/  STS [R4+0x600], RZ ;  /* 0x000600ff04007388 */ /* 0x0001e80000000800 */
[----:B------:R0:W-:Y:S04]  /*0110*/  STS [R4+0x900], RZ ;  /* 0x000900ff04007388 */ /* 0x0001e80000000800 */
[----:B------:R0:W-:Y:S04]  /*0120*/  STS [R4+0xc00], RZ ;  /* 0x000c00ff04007388 */ /* 0x0001e80000000800 */
[----:B------:R0:W-:Y:S04]  /*0130*/  STS [R4+0xf00], RZ ;  /* 0x000f00ff04007388 */ /* 0x0001e80000000800 */
[----:B------:R0:W-:Y:S04]  /*0140*/  STS [R4+0x1200], RZ ;  /* 0x001200ff04007388 */ /* 0x0001e80000000800 */
[----:B------:R0:W-:Y:S01]  /*0150*/  STS [R4+0x1500], RZ ;  /* 0x001500ff04007388 */ /* 0x0001e20000000800 */
[----:B------:R-:W-:Y:S06]  /*0160*/  BAR.SYNC.DEFER_BLOCKING 0x0 ;  /* 0x0000000000007b1d */ /* 0x000fec0000010000 */
[----:B----4-:R-:W-:Y:S05]  /*0170*/  @P1 BRA `(.L_x_12) ;  /* 0x0000000000701947 */ /* 0x010fea0003800000 */
[----:B------:R-:W1:Y:S01]  /*0180*/  LDC R8, c[0x0][0x370] ;  /* 0x0000dc00ff087b82 */ /* 0x000e620000000800 */
[----:B------:R-:W-:Y:S02]  /*0190*/  IMAD.SHL.U32 R7, R0, 0x20, RZ ;  /* 0x0000002000077824 */ /* 0x000fe400078e00ff */
[----:B------:R-:W-:-:S03]  /*01a0*/  IMAD.MOV.U32 R9, RZ, RZ, R6 ;  /* 0x000000ffff097224 */ /* 0x000fc600078e0006 */
[----:B------:R-:W-:Y:S02]  /*01b0*/  LOP3.LUT R7, R7, 0x7c00, RZ, 0xc0, !PT ;  /* 0x00007c0007077812 */ /* 0x000fe400078ec0ff */
[----:B------:R-:W2:Y:S03]  /*01c0*/  LDC.64 R2, c[0x0][0x388] ;  /* 0x0000e200ff027b82 */ /* 0x000ea60000000a00 */
[----:B------:R-:W-:Y:S02]  /*01d0*/  VIADD R14, R7, UR4 ;  /* 0x00000004070e7c36 */ /* 0x000fe40008000000 */
[----:B-1----:R-:W-:-:S07]  /*01e0*/  IMAD R8, R8, UR8, RZ ;  /* 0x0000000808087c24 */ /* 0x002fce000f8e02ff */
.L_x_13:
[----:B--2---:R-:W-:-:S06]  /*01f0*/  IMAD.WIDE.U32 R6, R9, 0x4, R2 ;  /* 0x0000000409067825 */ /* 0x004fcc00078e0002 */
[----:B------:R-:W2:Y:S01]  /*0200*/  LDG.E R6, desc[UR6][R6.64] ;  /* 0x0000000606067981 */ /* 0x000ea2000c1e1900 */
[----:B------:R-:W-:-:S05]  /*0210*/  IMAD.IADD R9, R8, 0x1, R9 ;  /* 0x0000000108097824 */ /* 0x000fca00078e0209 */
[----:B------:R-:W-:Y:S02]  /*0220*/  ISETP.GE.U32.AND P1, PT, R9, UR9, PT ;  /* 0x0000000909007c0c */ /* 0x000fe4000bf26070 */
[----:B-12---:R-:W-:Y:S02]  /*0230*/  SHF.L.U32 R10, R6, 0x2, RZ ;  /* 0x00000002060a7819 */ /* 0x006fe400000006ff */
[--C-:B------:R-:W-:Y:S02]  /*0240*/  SHF.R.U32.HI R11, RZ, 0x6, R6.reuse ;  /* 0x00000006ff0b7819 */ /* 0x100fe40000011606 */
[--C-:B------:R-:W-:Y:S02]  /*0250*/  SHF.R.U32.HI R12, RZ, 0xe, R6.reuse ;  /* 0x0000000eff0c7819 */ /* 0x100fe40000011606 */
[----:B------:R-:W-:Y:S02]  /*0260*/  SHF.R.U32.HI R13, RZ, 0x16, R6 ;  /* 0x00000016ff0d7819 */ /* 0x000fe40000011606 */
[----:B------:R-:W-:-:S02]  /*0270*/  LOP3.LUT R10, R10, 0x3fc, RZ, 0xc0, !PT ;  /* 0x000003fc0a0a7812 */ /* 0x000fc400078ec0ff */
[----:B------:R-:W-:Y:S02]  /*0280*/  LOP3.LUT R11, R11, 0x3fc, RZ, 0xc0, !PT ;  /* 0x000003fc0b0b7812 */ /* 0x000fe400078ec0ff */
[----:B------:R-:W-:Y:S01]  /*0290*/  LOP3.LUT R12, R12, 0x3fc, RZ, 0xc0, !PT ;  /* 0x000003fc0c0c7812 */ /* 0x000fe200078ec0ff */
[C---:B------:R-:W-:Y:S01]  /*02a0*/  IMAD.IADD R10, R14.reuse, 0x1, R10 ;  /* 0x000000010e0a7824 */ /* 0x040fe200078e020a */
[----:B------:R-:W-:Y:S01]  /*02b0*/  LOP3.LUT R13, R13, 0x3fc, RZ, 0xc0, !PT ;  /* 0x000003fc0d0d7812 */ /* 0x000fe200078ec0ff */
[C---:B------:R-:W-:Y:S02]  /*02c0*/  IMAD.IADD R11, R14.reuse, 0x1, R11 ;  /* 0x000000010e0b7824 */ /* 0x040fe400078e020b */
[C---:B------:R-:W-:Y:S01]  /*02d0*/  IMAD.IADD R12, R14.reuse, 0x1, R12 ;  /* 0x000000010e0c7824 */ /* 0x040fe200078e020c */
[----:B------:R-:W-:Y:S01]  /*02e0*/  IADD3 R13, PT, PT, R14, R13, RZ ;  /* 0x0000000d0e0d7210 */ /* 0x000fe20007ffe0ff */
[----:B------:R1:W-:Y:S04]  /*02f0*/  ATOMS.POPC.INC.32 RZ, [R10+URZ] ;  /* 0x000000000aff7f8c */ /* 0x0003e8000d8000ff */
[----:B------:R1:W-:Y:S04]  /*0300*/  ATOMS.POPC.INC.32 RZ, [R11+URZ] ;  /* 0x000000000bff7f8c */ /* 0x0003e8000d8000ff */
[----:B------:R1:W-:Y:S04]  /*0310*/  ATOMS.POPC.INC.32 RZ, [R12+URZ] ;  /* 0x000000000cff7f8c */ /* 0x0003e8000d8000ff */
[----:B------:R1:W-:Y:S01]  /*0320*/  ATOMS.POPC.INC.32 RZ, [R13+URZ] ;  /* 0x000000000dff7f8c */ /* 0x0003e2000d8000ff */
[----:B------:R-:W-:Y:S05]  /*0330*/  @!P1 BRA `(.L_x_13) ;  /* 0xfffffffc00ac9947 */ /* 0x000fea000383ffff */
.L_x_12:
[----:B------:R-:W-:Y:S05]  /*0340*/  BSYNC.RECONVERGENT B0 ;  /* 0x0000000000007941 */ /* 0x000fea0003800200 */
.L_x_11:
[----:B------:R-:W-:Y:S06]  /*0350*/  BAR.SYNC.DEFER_BLOCKING 0x0 ;  /* 0x0000000000007b1d */ /* 0x000fec0000010000 */
[----:B------:R-:W-:Y:S05]  /*0360*/  @P0 EXIT ;  /* 0x000000000000094d */ /* 0x000fea0003800000 */
[----:B------:R-:W2:Y:S01]  /*0370*/  LDC.64 R2, c[0x0][0x380] ;  /* 0x0000e000ff027b82 */ /* 0x000ea20000000a00 */
[----:B------:R-:W-:Y:S02]  /*0380*/  IMAD R5, R5, 0x100, R0 ;  /* 0x0000010005057824 */ /* 0x000fe400078e0200 */
[----:B0-----:R-:W-:Y:S02]  /*0390*/  VIADD R4, R4, 0xc00 ;  /* 0x00000c0004047836 */ /* 0x001fe40000000000 */
[----:B--2---:R-:W-:-:S04]  /*03a0*/  IMAD.WIDE.U32 R2, R5, 0x4, R2 ;  /* 0x0000000405027825 */ /* 0x004fc800078e0002 */
[----:B-1----:R-:W-:Y:S01]  /*03b0*/  IMAD.MOV.U32 R11, RZ, RZ, R3 ;  /* 0x000000ffff0b7224 */ /* 0x002fe200078e0003 */
[----:B------:R-:W-:-:S07]  /*03c0*/  MOV R8, R2 ;  /* 0x0000000200087202 */ /* 0x000fce0000000f00 */
.L_x_14:
[----:B0-----:R-:W-:Y:S01]  /*03d0*/  LDS R2, [R4+-0xc00] ;  /* 0xfff4000004027984 */ /* 0x001fe20000000800 */
[C---:B------:R-:W-:Y:S01]  /*03e0*/  ISETP.GE.U32.AND P0, PT, R0.reuse, 0x40, PT ;  /* 0x000000400000780c */ /* 0x040fe20003f06070 */
[----:B------:R-:W-:Y:S02]  /*03f0*/  VIADD R0, R0, 0xc0 ;  /* 0x000000c000007836 */ /* 0x000fe40000000000 */
[----:B------:R-:W-:Y:S04]  /*0400*/  LDS R3, [R4+-0x800] ;  /* 0xfff8000004037984 */ /* 0x000fe80000000800 */
[----:B------:R-:W0:Y:S04]  /*0410*/  LDS R5, [R4+-0x400] ;  /* 0xfffc000004057984 */ /* 0x000e280000000800 */
[----:B------:R-:W-:Y:S04]  /*0420*/  LDS R7, [R4] ;  /* 0x0000000004077984 */ /* 0x000fe80000000800 */
[----:B------:R-:W1:Y:S04]  /*0430*/  LDS R6, [R4+0x400] ;  /* 0x0004000004067984 */ /* 0x000e680000000800 */
[----:B------:R2:W3:Y:S02]  /*0440*/  LDS R9, [R4+0x800] ;  /* 0x0008000004097984 */ /* 0x0004e40000000800 */
[----:B--2---:R-:W-:-:S02]  /*0450*/  IADD3 R4, PT, PT, R4, 0x300, RZ ;  /* 0x0000030004047810 */ /* 0x004fc40007ffe0ff */
[----:B0-----:R-:W-:Y:S01]  /*0460*/  IADD3 R2, PT, PT, R5, R3, R2 ;  /* 0x0000000305027210 */ /* 0x001fe20007ffe002 */
[----:B------:R-:W-:-:S03]  /*0470*/  IMAD.MOV.U32 R3, RZ, RZ, R11 ;  /* 0x000000ffff037224 */ /* 0x000fc600078e000b */
[----:B-1----:R-:W-:-:S05]  /*0480*/  IADD3 R2, PT, PT, R6, R7, R2 ;  /* 0x0000000706027210 */ /* 0x002fca0007ffe002 */
[----:B---3--:R-:W-:Y:S01]  /*0490*/  IMAD.IADD R9, R2, 0x1, R9 ;  /* 0x0000000102097824 */ /* 0x008fe200078e0209 */
[----:B------:R-:W-:Y:S02]  /*04a0*/  MOV R2, R8 ;  /* 0x0000000800027202 */ /* 0x000fe40000000f00 */
[----:B------:R-:W-:-:S03]  /*04b0*/  IADD3 R8, P1, PT, R8, 0x300, RZ ;  /* 0x0000030008087810 */ /* 0x000fc60007f3e0ff */
[----:B------:R0:W-:Y:S02]  /*04c0*/  STG.E desc[UR6][R2.64], R9 ;  /* 0x0000000902007986 */ /* 0x0001e4000c101906 */
[----:B------:R-:W-:Y:S01]  /*04d0*/  IMAD.X R11, RZ, RZ, R11, P1 ;  /* 0x000000ffff0b7224 */ /* 0x000fe200008e060b */
[----:B------:R-:W-:Y:S07]  /*04e0*/  @!P0 BRA `(.L_x_14) ;  /* 0xfffffffc00b88947 */ /* 0x000fee000383ffff */
[----:B------:R-:W-:Y:S05]  /*04f0*/  EXIT ;  /* 0x000000000000794d */ /* 0x000fea0003800000 */
.L_x_15:
        /* <DEDUP_REMOVED lines=16> */
.L_x_17:


//--------------------- .nv.shared._Z23mergeHistogram256KernelPjS_j --------------------------
	.section	.nv.shared._Z23mergeHistogram256KernelPjS_j,"aw",@nobits
	.sectionflags	@""
	.align	4
.nv.shared._Z23mergeHistogram256KernelPjS_j:
	.zero		2048


//--------------------- .nv.shared.reserved.0     --------------------------
	.section	.nv.shared.reserved.0,"aw",@nobits
	.weak		__nv_reservedSMEM_offset_0_alias
	.size		__nv_reservedSMEM_offset_0_alias, 0, 64
	.other		__nv_reservedSMEM_offset_0_alias,@"STO_CUDA_RESERVED_SHARED STV_DEFAULT"
__nv_reservedSMEM_offset_0_alias:
	.zero		0
	.zero		64


//--------------------- .nv.shared._Z18histogram256KernelPjS_j --------------------------
	.section	.nv.shared._Z18histogram256KernelPjS_j,"aw",@nobits
	.sectionflags	@""
	.align	4
.nv.shared._Z18histogram256KernelPjS_j:
	.zero		7168


//--------------------- .nv.constant0._Z23mergeHistogram256KernelPjS_j --------------------------
	.section	.nv.constant0._Z23mergeHistogram256KernelPjS_j,"a",@progbits
	.sectionflags	@""
	.align	4
.nv.constant0._Z23mergeHistogram256KernelPjS_j:
	.zero		916


//--------------------- .nv.constant0._Z18histogram256KernelPjS_j --------------------------
	.section	.nv.constant0._Z18histogram256KernelPjS_j,"a",@progbits
	.sectionflags	@""
	.align	4
.nv.constant0._Z18histogram256KernelPjS_j:
	.zero		916


//--------------------- SYMBOLS --------------------------

	.type		.nv.reservedSmem.offset0,@object
	.size		.nv.reservedSmem.offset0,0x4
	.type		.nv.reservedSmem.cap,@object
	.size		.nv.reservedSmem.cap,0x4
